//
// Generated by NVIDIA NVVM Compiler
//
// Compiler Build ID: CL-36424714
// Cuda compilation tools, release 13.0, V13.0.88
// Based on NVVM 20.0.0
//

.version 9.0
.target sm_100
.address_size 64

	// .globl	_Z20CUDA_matrix_additionPiS_S_

.visible .entry _Z20CUDA_matrix_additionPiS_S_(
	.param .u64 .ptr .align 1 _Z20CUDA_matrix_additionPiS_S__param_0,
	.param .u64 .ptr .align 1 _Z20CUDA_matrix_additionPiS_S__param_1,
	.param .u64 .ptr .align 1 _Z20CUDA_matrix_additionPiS_S__param_2
)
{
	.reg .pred 	%p<4>;
	.reg .b32 	%r<14>;
	.reg .b64 	%rd<11>;

	ld.param.u64 	%rd1, [_Z20CUDA_matrix_additionPiS_S__param_0];
	ld.param.u64 	%rd2, [_Z20CUDA_matrix_additionPiS_S__param_1];
	ld.param.u64 	%rd3, [_Z20CUDA_matrix_additionPiS_S__param_2];
	mov.u32 	%r2, %ntid.x;
	mov.u32 	%r3, %ctaid.x;
	mov.u32 	%r4, %tid.x;
	mad.lo.s32 	%r5, %r2, %r3, %r4;
	mov.u32 	%r6, %ntid.y;
	mov.u32 	%r7, %ctaid.y;
	mov.u32 	%r8, %tid.y;
	mad.lo.s32 	%r9, %r6, %r7, %r8;
	mad.lo.s32 	%r1, %r9, 3, %r5;
	setp.gt.s32 	%p1, %r5, 2;
	setp.gt.u32 	%p2, %r9, 2;
	or.pred  	%p3, %p1, %p2;
	@%p3 bra 	$L__BB0_2;
	cvta.to.global.u64 	%rd4, %rd1;
	cvta.to.global.u64 	%rd5, %rd2;
	cvta.to.global.u64 	%rd6, %rd3;
	mul.wide.s32 	%rd7, %r1, 4;
	add.s64 	%rd8, %rd4, %rd7;
	ld.global.u32 	%r11, [%rd8];
	add.s64 	%rd9, %rd5, %rd7;
	ld.global.u32 	%r12, [%rd9];
	add.s32 	%r13, %r12, %r11;
	add.s64 	%rd10, %rd6, %rd7;
	st.global.u32 	[%rd10], %r13;
$L__BB0_2:
	ret;

}


// ===== COMPILED SASS (sm_100) =====

	.target	sm_100

	.elftype	@"ET_EXEC"


//--------------------- .note.nv.tkinfo           --------------------------
	.section	.note.nv.tkinfo,"",@"SHT_NOTE"
	.sectionflags	@"SHF_NOTE_NV_TKINFO"
	.tkinfo
        /*0018*/ 	.word	0x00000002
        /*0030*/ 	.string	""
        /*0030*/ 	.string	"ptxas"
        /*0030*/ 	.string	"Cuda compilation tools, release 13.0, V13.0.88"
        /*0030*/ 	.string	"Build cuda_13.0.r13.0/compiler.36424714_0"
        /*0030*/ 	.string	"-arch sm_100 -m 64 "



//--------------------- .note.nv.cuinfo           --------------------------
	.section	.note.nv.cuinfo,"",@"SHT_NOTE"
	.sectionflags	@"SHF_NOTE_NV_CUINFO"
        /*0018*/ 	.short	0x0002
        /*001a*/ 	.short	0x0064
        /*001c*/ 	.short	0x0082
	.zero		2


//--------------------- .nv.info                  --------------------------
	.section	.nv.info,"",@"SHT_CUDA_INFO"
	.align	4


	//----- nvinfo : EIATTR_REGCOUNT
	.align		4
        /*0000*/ 	.byte	0x04, 0x2f
        /*0002*/ 	.short	(.L_1 - .L_0)
	.align		4
.L_0:
        /*0004*/ 	.word	index@(_Z20CUDA_matrix_additionPiS_S_)
        /*0008*/ 	.word	0x0000000c


	//----- nvinfo : EIATTR_FRAME_SIZE
	.align		4
.L_1:
        /*000c*/ 	.byte	0x04, 0x11
        /*000e*/ 	.short	(.L_3 - .L_2)
	.align		4
.L_2:
        /*0010*/ 	.word	index@(_Z20CUDA_matrix_additionPiS_S_)
        /*0014*/ 	.word	0x00000000


	//----- nvinfo : EIATTR_MIN_STACK_SIZE
	.align		4
.L_3:
        /*0018*/ 	.byte	0x04, 0x12
        /*001a*/ 	.short	(.L_5 - .L_4)
	.align		4
.L_4:
        /*001c*/ 	.word	index@(_Z20CUDA_matrix_additionPiS_S_)
        /*0020*/ 	.word	0x00000000
.L_5:


//--------------------- .nv.compat                --------------------------
	.section	.nv.compat,"",@"SHT_CUDA_COMPAT_INFO"
	.align	4
        /*0000*/ 	.byte	0x02, 0x09, 0x00, 0x00, 0x02, 0x02, 0x01, 0x00, 0x02, 0x05, 0x05, 0x00, 0x03, 0x07, 0x01, 0x01
        /*0010*/ 	.byte	0x02, 0x03, 0x00, 0x00, 0x02, 0x06, 0x01, 0x00, 0x04, 0x0b, 0x08, 0x00, 0x09, 0x00, 0x00, 0x00
        /*0020*/ 	.byte	0x00, 0x00, 0x00, 0x00


//--------------------- .nv.info._Z20CUDA_matrix_additionPiS_S_ --------------------------
	.section	.nv.info._Z20CUDA_matrix_additionPiS_S_,"",@"SHT_CUDA_INFO"
	.sectionflags	@""
	.align	4


	//----- nvinfo : EIATTR_CUDA_API_VERSION
	.align		4
        /*0000*/ 	.byte	0x04, 0x37
        /*0002*/ 	.short	(.L_7 - .L_6)
.L_6:
        /*0004*/ 	.word	0x00000082


	//----- nvinfo : EIATTR_KPARAM_INFO
	.align		4
.L_7:
        /*0008*/ 	.byte	0x04, 0x17
        /*000a*/ 	.short	(.L_9 - .L_8)
.L_8:
        /*000c*/ 	.word	0x00000000
        /*0010*/ 	.short	0x0002
        /*0012*/ 	.short	0x0010
        /*0014*/ 	.byte	0x00, 0xf5, 0x21, 0x00


	//----- nvinfo : EIATTR_KPARAM_INFO
	.align		4
.L_9:
        /*0018*/ 	.byte	0x04, 0x17
        /*001a*/ 	.short	(.L_11 - .L_10)
.L_10:
        /*001c*/ 	.word	0x00000000
        /*0020*/ 	.short	0x0001
        /*0022*/ 	.short	0x0008
        /*0024*/ 	.byte	0x00, 0xf5, 0x21, 0x00


	//----- nvinfo : EIATTR_KPARAM_INFO
	.align		4
.L_11:
        /*0028*/ 	.byte	0x04, 0x17
        /*002a*/ 	.short	(.L_13 - .L_12)
.L_12:
        /*002c*/ 	.word	0x00000000
        /*0030*/ 	.short	0x0000
        /*0032*/ 	.short	0x0000
        /*0034*/ 	.byte	0x00, 0xf5, 0x21, 0x00


	//----- nvinfo : EIATTR_SPARSE_MMA_MASK
	.align		4
.L_13:
        /*0038*/ 	.byte	0x03, 0x50
        /*003a*/ 	.short	0x0000


	//----- nvinfo : EIATTR_MAXREG_COUNT
	.align		4
        /*003c*/ 	.byte	0x03, 0x1b
        /*003e*/ 	.short	0x00ff


	//----- nvinfo : EIATTR_MERCURY_ISA_VERSION
	.align		4
        /*0040*/ 	.byte	0x03, 0x5f
        /*0042*/ 	.short	0x0101


	//----- nvinfo : EIATTR_VRC_CTA_INIT_COUNT
	.align		4
        /*0044*/ 	.byte	0x02, 0x4a
	.zero		1
	.zero		1


	//----- nvinfo : EIATTR_EXIT_INSTR_OFFSETS
	.align		4
        /*0048*/ 	.byte	0x04, 0x1c
        /*004a*/ 	.short	(.L_15 - .L_14)


	//   ....[0]....
.L_14:
        /*004c*/ 	.word	0x000000b0


	//   ....[1]....
        /*0050*/ 	.word	0x00000180


	//----- nvinfo : EIATTR_CBANK_PARAM_SIZE
	.align		4
.L_15:
        /*0054*/ 	.byte	0x03, 0x19
        /*0056*/ 	.short	0x0018


	//----- nvinfo : EIATTR_PARAM_CBANK
	.align		4
        /*0058*/ 	.byte	0x04, 0x0a
        /*005a*/ 	.short	(.L_17 - .L_16)
	.align		4
.L_16:
        /*005c*/ 	.word	index@(.nv.constant0._Z20CUDA_matrix_additionPiS_S_)
        /*0060*/ 	.short	0x0380
        /*0062*/ 	.short	0x0018


	//----- nvinfo : EIATTR_SW_WAR
	.align		4
.L_17:
        /*0064*/ 	.byte	0x04, 0x36
        /*0066*/ 	.short	(.L_19 - .L_18)
.L_18:
        /*0068*/ 	.word	0x00000008
.L_19:


//--------------------- .nv.callgraph             --------------------------
	.section	.nv.callgraph,"",@"SHT_CUDA_CALLGRAPH"
	.align	4
	.sectionentsize	8
	.align		4
        /*0000*/ 	.word	0x00000000
	.align		4
        /*0004*/ 	.word	0xffffffff
	.align		4
        /*0008*/ 	.word	0x00000000
	.align		4
        /*000c*/ 	.word	0xfffffffe
	.align		4
        /*0010*/ 	.word	0x00000000
	.align		4
        /*0014*/ 	.word	0xfffffffd
	.align		4
        /*0018*/ 	.word	0x00000000
	.align		4
        /*001c*/ 	.word	0xfffffffc


//--------------------- .text._Z20CUDA_matrix_additionPiS_S_ --------------------------
	.section	.text._Z20CUDA_matrix_additionPiS_S_,"ax",@progbits
	.align	128
        .global         _Z20CUDA_matrix_additionPiS_S_
        .type           _Z20CUDA_matrix_additionPiS_S_,@function
        .size           _Z20CUDA_matrix_additionPiS_S_,(.L_x_1 - _Z20CUDA_matrix_additionPiS_S_)
        .other          _Z20CUDA_matrix_additionPiS_S_,@"STO_CUDA_ENTRY STV_DEFAULT"
_Z20CUDA_matrix_additionPiS_S_:
.text._Z20CUDA_matrix_additionPiS_S_:
[----:B------:R-:W-:Y:S01]  /*0000*/  LDC R1, c[0x0][0x37c] ;  /* 0x0000df00ff017b82 */ /* 0x000fe20000000800 */
[----:B------:R-:W0:Y:S01]  /*0010*/  S2R R7, SR_CTAID.Y ;  /* 0x0000000000077919 */ /* 0x000e220000002600 */
[----:B------:R-:W1:Y:S01]  /*0020*/  LDCU UR4, c[0x0][0x360] ;  /* 0x00006c00ff0477ac */ /* 0x000e620008000800 */
[----:B------:R-:W0:Y:S01]  /*0030*/  S2R R2, SR_TID.Y ;  /* 0x0000000000027919 */ /* 0x000e220000002200 */
[----:B------:R-:W0:Y:S01]  /*0040*/  LDCU UR5, c[0x0][0x364] ;  /* 0x00006c80ff0577ac */ /* 0x000e220008000800 */
[----:B------:R-:W1:Y:S01]  /*0050*/  S2R R0, SR_CTAID.X ;  /* 0x0000000000007919 */ /* 0x000e620000002500 */
[----:B------:R-:W1:Y:S01]  /*0060*/  S2R R3, SR_TID.X ;  /* 0x0000000000037919 */ /* 0x000e620000002100 */
[----:B0-----:R-:W-:-:S05]  /*0070*/  IMAD R7, R7, UR5, R2 ;  /* 0x0000000507077c24 */ /* 0x001fca000f8e0202 */
[----:B------:R-:W-:Y:S01]  /*0080*/  ISETP.GT.U32.AND P0, PT, R7, 0x2, PT ;  /* 0x000000020700780c */ /* 0x000fe20003f04070 */
[----:B-1----:R-:W-:-:S05]  /*0090*/  IMAD R0, R0, UR4, R3 ;  /* 0x0000000400007c24 */ /* 0x002fca000f8e0203 */
[----:B------:R-:W-:-:S13]  /*00a0*/  ISETP.GT.OR P0, PT, R0, 0x2, P0 ;  /* 0x000000020000780c */ /* 0x000fda0000704670 */
[----:B------:R-:W-:Y:S05]  /*00b0*/  @P0 EXIT ;  /* 0x000000000000094d */ /* 0x000fea0003800000 */
[----:B------:R-:W0:Y:S01]  /*00c0*/  LDC.64 R2, c[0x0][0x380] ;  /* 0x0000e000ff027b82 */ /* 0x000e220000000a00 */
[----:B------:R-:W1:Y:S01]  /*00d0*/  LDCU.64 UR4, c[0x0][0x358] ;  /* 0x00006b00ff0477ac */ /* 0x000e620008000a00 */
[----:B------:R-:W-:-:S06]  /*00e0*/  IMAD R9, R7, 0x3, R0 ;  /* 0x0000000307097824 */ /* 0x000fcc00078e0200 */
[----:B------:R-:W2:Y:S08]  /*00f0*/  LDC.64 R4, c[0x0][0x388] ;  /* 0x0000e200ff047b82 */ /* 0x000eb00000000a00 */
[----:B------:R-:W3:Y:S01]  /*0100*/  LDC.64 R6, c[0x0][0x390] ;  /* 0x0000e400ff067b82 */ /* 0x000ee20000000a00 */
[----:B0-----:R-:W-:-:S06]  /*0110*/  IMAD.WIDE R2, R9, 0x4, R2 ;  /* 0x0000000409027825 */ /* 0x001fcc00078e0202 */
[----:B-1----:R-:W4:Y:S01]  /*0120*/  LDG.E R2, desc[UR4][R2.64] ;  /* 0x0000000402027981 */ /* 0x002f22000c1e1900 */
[----:B--2---:R-:W-:-:S06]  /*0130*/  IMAD.WIDE R4, R9, 0x4, R4 ;  /* 0x0000000409047825 */ /* 0x004fcc00078e0204 */
[----:B------:R-:W4:Y:S01]  /*0140*/  LDG.E R5, desc[UR4][R4.64] ;  /* 0x0000000404057981 */ /* 0x000f22000c1e1900 */
[----:B---3--:R-:W-:Y:S01]  /*0150*/  IMAD.WIDE R6, R9, 0x4, R6 ;  /* 0x0000000409067825 */ /* 0x008fe200078e0206 */
[----:B----4-:R-:W-:-:S05]  /*0160*/  IADD3 R9, PT, PT, R2, R5, RZ ;  /* 0x0000000502097210 */ /* 0x010fca0007ffe0ff */
[----:B------:R-:W-:Y:S01]  /*0170*/  STG.E desc[UR4][R6.64], R9 ;  /* 0x0000000906007986 */ /* 0x000fe2000c101904 */
[----:B------:R-:W-:Y:S05]  /*0180*/  EXIT ;  /* 0x000000000000794d */ /* 0x000fea0003800000 */
.L_x_0:
[----:B------:R-:W-:-:S00]  /*0190*/  BRA `(.L_x_0) ;  /* 0xfffffffc00fc7947 */ /* 0x000fc0000383ffff */
[----:B------:R-:W-:-:S00]  /*01a0*/  NOP ;  /* 0x0000000000007918 */ /* 0x000fc00000000000 */
        /* <DEDUP_REMOVED lines=13> */
.L_x_1:


//--------------------- .nv.shared.reserved.0     --------------------------
	.section	.nv.shared.reserved.0,"aw",@nobits
	.weak		__nv_reservedSMEM_offset_0_alias
	.size		__nv_reservedSMEM_offset_0_alias, 0, 64
	.other		__nv_reservedSMEM_offset_0_alias,@"STO_CUDA_RESERVED_SHARED STV_DEFAULT"
__nv_reservedSMEM_offset_0_alias:
	.zero		0
	.zero		64


//--------------------- .nv.constant0._Z20CUDA_matrix_additionPiS_S_ --------------------------
	.section	.nv.constant0._Z20CUDA_matrix_additionPiS_S_,"a",@progbits
	.sectionflags	@""
	.align	4
.nv.constant0._Z20CUDA_matrix_additionPiS_S_:
	.zero		920


//--------------------- SYMBOLS --------------------------

	.type		.nv.reservedSmem.offset0,@object
	.size		.nv.reservedSmem.offset0,0x4
